//
// Generated by NVIDIA NVVM Compiler
//
// Compiler Build ID: CL-36424714
// Cuda compilation tools, release 13.0, V13.0.88
// Based on NVVM 20.0.0
//

.version 9.0
.target sm_100
.address_size 64

	// .globl	_Z18unique_gid_calc_2dPi
.extern .func  (.param .b32 func_retval0) vprintf
(
	.param .b64 vprintf_param_0,
	.param .b64 vprintf_param_1
)
;
.global .align 1 .b8 $str[17] = {37, 100, 32, 105, 110, 112, 117, 116, 91, 37, 100, 93, 61, 37, 100, 10};

.visible .entry _Z18unique_gid_calc_2dPi(
	.param .u64 .ptr .align 1 _Z18unique_gid_calc_2dPi_param_0
)
{
	.local .align 8 .b8 	__local_depot0[16];
	.reg .b64 	%SP;
	.reg .b64 	%SPL;
	.reg .b32 	%r<14>;
	.reg .b64 	%rd<9>;

	mov.u64 	%SPL, __local_depot0;
	cvta.local.u64 	%SP, %SPL;
	ld.param.u64 	%rd1, [_Z18unique_gid_calc_2dPi_param_0];
	cvta.to.global.u64 	%rd2, %rd1;
	add.u64 	%rd3, %SP, 0;
	add.u64 	%rd4, %SPL, 0;
	mov.u32 	%r1, %ntid.x;
	mov.u32 	%r2, %ntid.y;
	mov.u32 	%r3, %tid.x;
	mov.u32 	%r4, %tid.y;
	mov.u32 	%r5, %ctaid.x;
	mov.u32 	%r6, %nctaid.y;
	mov.u32 	%r7, %ctaid.y;
	mad.lo.s32 	%r8, %r5, %r6, %r7;
	mad.lo.s32 	%r9, %r8, %r1, %r3;
	mad.lo.s32 	%r10, %r9, %r2, %r4;
	mul.wide.s32 	%rd5, %r10, 4;
	add.s64 	%rd6, %rd2, %rd5;
	ld.global.u32 	%r11, [%rd6];
	st.local.v2.u32 	[%rd4], {%r10, %r10};
	st.local.u32 	[%rd4+8], %r11;
	mov.u64 	%rd7, $str;
	cvta.global.u64 	%rd8, %rd7;
	{ // callseq 0, 0
	.param .b64 param0;
	st.param.b64 	[param0], %rd8;
	.param .b64 param1;
	st.param.b64 	[param1], %rd3;
	.param .b32 retval0;
	call.uni (retval0), 
	vprintf, 
	(
	param0, 
	param1
	);
	ld.param.b32 	%r12, [retval0];
	} // callseq 0
	ret;

}


// ===== COMPILED SASS (sm_100) =====

	.target	sm_100

	.elftype	@"ET_EXEC"


//--------------------- .note.nv.tkinfo           --------------------------
	.section	.note.nv.tkinfo,"",@"SHT_NOTE"
	.sectionflags	@"SHF_NOTE_NV_TKINFO"
	.tkinfo
        /*0018*/ 	.word	0x00000002
        /*0030*/ 	.string	""
        /*0030*/ 	.string	"ptxas"
        /*0030*/ 	.string	"Cuda compilation tools, release 13.0, V13.0.88"
        /*0030*/ 	.string	"Build cuda_13.0.r13.0/compiler.36424714_0"
        /*0030*/ 	.string	"-arch sm_100 -m 64 "



//--------------------- .note.nv.cuinfo           --------------------------
	.section	.note.nv.cuinfo,"",@"SHT_NOTE"
	.sectionflags	@"SHF_NOTE_NV_CUINFO"
        /*0018*/ 	.short	0x0002
        /*001a*/ 	.short	0x0064
        /*001c*/ 	.short	0x0082
	.zero		2


//--------------------- .nv.info                  --------------------------
	.section	.nv.info,"",@"SHT_CUDA_INFO"
	.align	4


	//----- nvinfo : EIATTR_REGCOUNT
	.align		4
        /*0000*/ 	.byte	0x04, 0x2f
        /*0002*/ 	.short	(.L_2 - .L_1)
	.align		4
.L_1:
        /*0004*/ 	.word	index@(_Z18unique_gid_calc_2dPi)
        /*0008*/ 	.word	0x00000018


	//----- nvinfo : EIATTR_FRAME_SIZE
	.align		4
.L_2:
        /*000c*/ 	.byte	0x04, 0x11
        /*000e*/ 	.short	(.L_4 - .L_3)
	.align		4
.L_3:
        /*0010*/ 	.word	index@(_Z18unique_gid_calc_2dPi)
        /*0014*/ 	.word	0x00000010


	//----- nvinfo : EIATTR_MIN_STACK_SIZE
	.align		4
.L_4:
        /*0018*/ 	.byte	0x04, 0x12
        /*001a*/ 	.short	(.L_6 - .L_5)
	.align		4
.L_5:
        /*001c*/ 	.word	index@(_Z18unique_gid_calc_2dPi)
        /*0020*/ 	.word	0x00000010
.L_6:


//--------------------- .nv.compat                --------------------------
	.section	.nv.compat,"",@"SHT_CUDA_COMPAT_INFO"
	.align	4
        /*0000*/ 	.byte	0x02, 0x09, 0x00, 0x00, 0x02, 0x02, 0x01, 0x00, 0x02, 0x05, 0x05, 0x00, 0x03, 0x07, 0x01, 0x01
        /*0010*/ 	.byte	0x02, 0x03, 0x00, 0x00, 0x02, 0x06, 0x01, 0x00, 0x04, 0x0b, 0x08, 0x00, 0x09, 0x00, 0x00, 0x00
        /*0020*/ 	.byte	0x00, 0x00, 0x00, 0x00


//--------------------- .nv.info._Z18unique_gid_calc_2dPi --------------------------
	.section	.nv.info._Z18unique_gid_calc_2dPi,"",@"SHT_CUDA_INFO"
	.sectionflags	@""
	.align	4


	//----- nvinfo : EIATTR_CUDA_API_VERSION
	.align		4
        /*0000*/ 	.byte	0x04, 0x37
        /*0002*/ 	.short	(.L_8 - .L_7)
.L_7:
        /*0004*/ 	.word	0x00000082


	//----- nvinfo : EIATTR_KPARAM_INFO
	.align		4
.L_8:
        /*0008*/ 	.byte	0x04, 0x17
        /*000a*/ 	.short	(.L_10 - .L_9)
.L_9:
        /*000c*/ 	.word	0x00000000
        /*0010*/ 	.short	0x0000
        /*0012*/ 	.short	0x0000
        /*0014*/ 	.byte	0x00, 0xf5, 0x21, 0x00


	//----- nvinfo : EIATTR_SPARSE_MMA_MASK
	.align		4
.L_10:
        /*0018*/ 	.byte	0x03, 0x50
        /*001a*/ 	.short	0x0000


	//----- nvinfo : EIATTR_MAXREG_COUNT
	.align		4
        /*001c*/ 	.byte	0x03, 0x1b
        /*001e*/ 	.short	0x00ff


	//----- nvinfo : EIATTR_EXTERNS
	.align		4
        /*0020*/ 	.byte	0x04, 0x0f
        /*0022*/ 	.short	(.L_12 - .L_11)


	//   ....[0]....
	.align		4
.L_11:
        /*0024*/ 	.word	index@(vprintf)


	//----- nvinfo : EIATTR_MERCURY_ISA_VERSION
	.align		4
.L_12:
        /*0028*/ 	.byte	0x03, 0x5f
        /*002a*/ 	.short	0x0101


	//----- nvinfo : EIATTR_VRC_CTA_INIT_COUNT
	.align		4
        /*002c*/ 	.byte	0x02, 0x4a
	.zero		1
	.zero		1


	//----- nvinfo : EIATTR_SYSCALL_OFFSETS
	.align		4
        /*0030*/ 	.byte	0x04, 0x46
        /*0032*/ 	.short	(.L_14 - .L_13)


	//   ....[0]....
.L_13:
        /*0034*/ 	.word	0x000001d0


	//----- nvinfo : EIATTR_EXIT_INSTR_OFFSETS
	.align		4
.L_14:
        /*0038*/ 	.byte	0x04, 0x1c
        /*003a*/ 	.short	(.L_16 - .L_15)


	//   ....[0]....
.L_15:
        /*003c*/ 	.word	0x000001e0


	//----- nvinfo : EIATTR_CBANK_PARAM_SIZE
	.align		4
.L_16:
        /*0040*/ 	.byte	0x03, 0x19
        /*0042*/ 	.short	0x0008


	//----- nvinfo : EIATTR_PARAM_CBANK
	.align		4
        /*0044*/ 	.byte	0x04, 0x0a
        /*0046*/ 	.short	(.L_18 - .L_17)
	.align		4
.L_17:
        /*0048*/ 	.word	index@(.nv.constant0._Z18unique_gid_calc_2dPi)
        /*004c*/ 	.short	0x0380
        /*004e*/ 	.short	0x0008


	//----- nvinfo : EIATTR_SW_WAR
	.align		4
.L_18:
        /*0050*/ 	.byte	0x04, 0x36
        /*0052*/ 	.short	(.L_20 - .L_19)
.L_19:
        /*0054*/ 	.word	0x00000008
.L_20:


//--------------------- .nv.callgraph             --------------------------
	.section	.nv.callgraph,"",@"SHT_CUDA_CALLGRAPH"
	.align	4
	.sectionentsize	8
	.align		4
        /*0000*/ 	.word	0x00000000
	.align		4
        /*0004*/ 	.word	0xffffffff
	.align		4
        /*0008*/ 	.word	index@(_Z18unique_gid_calc_2dPi)
	.align		4
        /*000c*/ 	.word	index@(vprintf)
	.align		4
        /*0010*/ 	.word	0x00000000
	.align		4
        /*0014*/ 	.word	0xfffffffe
	.align		4
        /*0018*/ 	.word	0x00000000
	.align		4
        /*001c*/ 	.word	0xfffffffd
	.align		4
        /*0020*/ 	.word	0x00000000
	.align		4
        /*0024*/ 	.word	0xfffffffc


//--------------------- .nv.constant4             --------------------------
	.section	.nv.constant4,"a",@progbits
	.align	8
	.align		8
.nv.constant4:
        /*0000*/ 	.dword	vprintf
	.align		8
        /*0008*/ 	.dword	$str


//--------------------- .text._Z18unique_gid_calc_2dPi --------------------------
	.section	.text._Z18unique_gid_calc_2dPi,"ax",@progbits
	.align	128
        .global         _Z18unique_gid_calc_2dPi
        .type           _Z18unique_gid_calc_2dPi,@function
        .size           _Z18unique_gid_calc_2dPi,(.L_x_2 - _Z18unique_gid_calc_2dPi)
        .other          _Z18unique_gid_calc_2dPi,@"STO_CUDA_ENTRY STV_DEFAULT"
_Z18unique_gid_calc_2dPi:
.text._Z18unique_gid_calc_2dPi:
[----:B------:R-:W0:Y:S01]  /*0000*/  LDC R1, c[0x0][0x37c] ;  /* 0x0000df00ff017b82 */ /* 0x000e220000000800 */
[----:B------:R-:W1:Y:S01]  /*0010*/  S2R R7, SR_CTAID.Y ;  /* 0x0000000000077919 */ /* 0x000e620000002600 */
[----:B------:R-:W2:Y:S06]  /*0020*/  LDCU UR6, c[0x0][0x2fc] ;  /* 0x00005f80ff0677ac */ /* 0x000eac0008000800 */
[----:B------:R-:W1:Y:S01]  /*0030*/  S2UR UR9, SR_CTAID.X ;  /* 0x00000000000979c3 */ /* 0x000e620000002500 */
[----:B0-----:R-:W-:Y:S01]  /*0040*/  IADD3 R1, PT, PT, R1, -0x10, RZ ;  /* 0xfffffff001017810 */ /* 0x001fe20007ffe0ff */
[----:B------:R-:W0:Y:S01]  /*0050*/  S2R R3, SR_TID.X ;  /* 0x0000000000037919 */ /* 0x000e220000002100 */
[----:B------:R-:W0:Y:S01]  /*0060*/  LDCU UR7, c[0x0][0x360] ;  /* 0x00006c00ff0777ac */ /* 0x000e220008000800 */
[----:B------:R-:W3:Y:S01]  /*0070*/  S2R R5, SR_TID.Y ;  /* 0x0000000000057919 */ /* 0x000ee20000002200 */
[----:B------:R-:W3:Y:S03]  /*0080*/  LDCU UR8, c[0x0][0x364] ;  /* 0x00006c80ff0877ac */ /* 0x000ee60008000800 */
[----:B------:R-:W1:Y:S01]  /*0090*/  LDC R0, c[0x0][0x374] ;  /* 0x0000dd00ff007b82 */ /* 0x000e620000000800 */
[----:B------:R-:W4:Y:S07]  /*00a0*/  LDCU.64 UR4, c[0x0][0x358] ;  /* 0x00006b00ff0477ac */ /* 0x000f2e0008000a00 */
[----:B------:R-:W5:Y:S01]  /*00b0*/  LDC.64 R8, c[0x0][0x380] ;  /* 0x0000e000ff087b82 */ /* 0x000f620000000a00 */
[----:B-1----:R-:W-:-:S04]  /*00c0*/  IMAD R0, R0, UR9, R7 ;  /* 0x0000000900007c24 */ /* 0x002fc8000f8e0207 */
[----:B0-----:R-:W-:-:S04]  /*00d0*/  IMAD R0, R0, UR7, R3 ;  /* 0x0000000700007c24 */ /* 0x001fc8000f8e0203 */
[----:B---3--:R-:W-:Y:S01]  /*00e0*/  IMAD R2, R0, UR8, R5 ;  /* 0x0000000800027c24 */ /* 0x008fe2000f8e0205 */
[----:B------:R-:W-:Y:S01]  /*00f0*/  MOV R0, 0x0 ;  /* 0x0000000000007802 */ /* 0x000fe20000000f00 */
[----:B------:R-:W0:Y:S02]  /*0100*/  LDCU.64 UR8, c[0x4][0x8] ;  /* 0x01000100ff0877ac */ /* 0x000e240008000a00 */
[----:B-----5:R-:W-:-:S06]  /*0110*/  IMAD.WIDE R8, R2, 0x4, R8 ;  /* 0x0000000402087825 */ /* 0x020fcc00078e0208 */
[----:B----4-:R-:W3:Y:S01]  /*0120*/  LDG.E R8, desc[UR4][R8.64] ;  /* 0x0000000408087981 */ /* 0x010ee2000c1e1900 */
[----:B------:R-:W-:Y:S01]  /*0130*/  MOV R3, R2 ;  /* 0x0000000200037202 */ /* 0x000fe20000000f00 */
[----:B------:R-:W1:Y:S01]  /*0140*/  LDCU UR4, c[0x0][0x2f8] ;  /* 0x00005f00ff0477ac */ /* 0x000e620008000800 */
[----:B------:R4:W3:Y:S03]  /*0150*/  LDC.64 R10, c[0x4][R0] ;  /* 0x01000000000a7b82 */ /* 0x0008e60000000a00 */
[----:B------:R4:W-:Y:S01]  /*0160*/  STL.64 [R1], R2 ;  /* 0x0000000201007387 */ /* 0x0009e20000100a00 */
[----:B0-----:R-:W-:Y:S01]  /*0170*/  IMAD.U32 R4, RZ, RZ, UR8 ;  /* 0x00000008ff047e24 */ /* 0x001fe2000f8e00ff */
[----:B------:R-:W-:Y:S02]  /*0180*/  MOV R5, UR9 ;  /* 0x0000000900057c02 */ /* 0x000fe40008000f00 */
[----:B-1----:R-:W-:-:S05]  /*0190*/  IADD3 R6, P0, PT, R1, UR4, RZ ;  /* 0x0000000401067c10 */ /* 0x002fca000ff1e0ff */
[----:B--2---:R-:W-:Y:S01]  /*01a0*/  IMAD.X R7, RZ, RZ, UR6, P0 ;  /* 0x00000006ff077e24 */ /* 0x004fe200080e06ff */
[----:B---3--:R4:W-:Y:S07]  /*01b0*/  STL [R1+0x8], R8 ;  /* 0x0000080801007387 */ /* 0x0089ee0000100800 */
[----:B------:R-:W-:-:S07]  /*01c0*/  LEPC R20, `(.L_x_0) ;  /* 0x000000001014794e */ /* 0x000fce0000000000 */
[----:B----4-:R-:W-:Y:S05]  /*01d0*/  CALL.ABS.NOINC R10 ;  /* 0x000000000a007343 */ /* 0x010fea0003c00000 */
.L_x_0:
[----:B------:R-:W-:Y:S05]  /*01e0*/  EXIT ;  /* 0x000000000000794d */ /* 0x000fea0003800000 */
.L_x_1:
[----:B------:R-:W-:-:S00]  /*01f0*/  BRA `(.L_x_1) ;  /* 0xfffffffc00fc7947 */ /* 0x000fc0000383ffff */
[----:B------:R-:W-:-:S00]  /*0200*/  NOP ;  /* 0x0000000000007918 */ /* 0x000fc00000000000 */
[----:B------:R-:W-:-:S00]  /*0210*/  NOP ;  /* 0x0000000000007918 */ /* 0x000fc00000000000 */
[----:B------:R-:W-:-:S00]  /*0220*/  NOP ;  /* 0x0000000000007918 */ /* 0x000fc00000000000 */
[----:B------:R-:W-:-:S00]  /*0230*/  NOP ;  /* 0x0000000000007918 */ /* 0x000fc00000000000 */
[----:B------:R-:W-:-:S00]  /*0240*/  NOP ;  /* 0x0000000000007918 */ /* 0x000fc00000000000 */
[----:B------:R-:W-:-:S00]  /*0250*/  NOP ;  /* 0x0000000000007918 */ /* 0x000fc00000000000 */
[----:B------:R-:W-:-:S00]  /*0260*/  NOP ;  /* 0x0000000000007918 */ /* 0x000fc00000000000 */
[----:B------:R-:W-:-:S00]  /*0270*/  NOP ;  /* 0x0000000000007918 */ /* 0x000fc00000000000 */
.L_x_2:


//--------------------- .nv.global.init           --------------------------
	.section	.nv.global.init,"aw",@progbits
.nv.global.init:
	.type		$str,@object
	.size		$str,(.L_0 - $str)
$str:
        /*0000*/ 	.byte	0x25, 0x64, 0x20, 0x69, 0x6e, 0x70, 0x75, 0x74, 0x5b, 0x25, 0x64, 0x5d, 0x3d, 0x25, 0x64, 0x0a
        /*0010*/ 	.byte	0x00
.L_0:


//--------------------- .nv.shared.reserved.0     --------------------------
	.section	.nv.shared.reserved.0,"aw",@nobits
	.weak		__nv_reservedSMEM_offset_0_alias
	.size		__nv_reservedSMEM_offset_0_alias, 0, 64
	.other		__nv_reservedSMEM_offset_0_alias,@"STO_CUDA_RESERVED_SHARED STV_DEFAULT"
__nv_reservedSMEM_offset_0_alias:
	.zero		0
	.zero		64


//--------------------- .nv.constant0._Z18unique_gid_calc_2dPi --------------------------
	.section	.nv.constant0._Z18unique_gid_calc_2dPi,"a",@progbits
	.sectionflags	@""
	.align	4
.nv.constant0._Z18unique_gid_calc_2dPi:
	.zero		904


//--------------------- SYMBOLS --------------------------

	.type		.nv.reservedSmem.offset0,@object
	.size		.nv.reservedSmem.offset0,0x4
	.type		vprintf,@function
